//
// Generated by NVIDIA NVVM Compiler
//
// Compiler Build ID: CL-36424714
// Cuda compilation tools, release 13.0, V13.0.88
// Based on NVVM 20.0.0
//

.version 9.0
.target sm_100
.address_size 64

	// .globl	_Z23ballquery_batch_p_cuda_iifPKfPKiS2_PiS3_S3_

.visible .entry _Z23ballquery_batch_p_cuda_iifPKfPKiS2_PiS3_S3_(
	.param .u32 _Z23ballquery_batch_p_cuda_iifPKfPKiS2_PiS3_S3__param_0,
	.param .u32 _Z23ballquery_batch_p_cuda_iifPKfPKiS2_PiS3_S3__param_1,
	.param .f32 _Z23ballquery_batch_p_cuda_iifPKfPKiS2_PiS3_S3__param_2,
	.param .u64 .ptr .align 1 _Z23ballquery_batch_p_cuda_iifPKfPKiS2_PiS3_S3__param_3,
	.param .u64 .ptr .align 1 _Z23ballquery_batch_p_cuda_iifPKfPKiS2_PiS3_S3__param_4,
	.param .u64 .ptr .align 1 _Z23ballquery_batch_p_cuda_iifPKfPKiS2_PiS3_S3__param_5,
	.param .u64 .ptr .align 1 _Z23ballquery_batch_p_cuda_iifPKfPKiS2_PiS3_S3__param_6,
	.param .u64 .ptr .align 1 _Z23ballquery_batch_p_cuda_iifPKfPKiS2_PiS3_S3__param_7,
	.param .u64 .ptr .align 1 _Z23ballquery_batch_p_cuda_iifPKfPKiS2_PiS3_S3__param_8
)
{
	.local .align 16 .b8 	__local_depot0[4000];
	.reg .b64 	%SP;
	.reg .b64 	%SPL;
	.reg .pred 	%p<13>;
	.reg .b32 	%r<48>;
	.reg .b32 	%f<15>;
	.reg .b64 	%rd<49>;

	mov.u64 	%SPL, __local_depot0;
	ld.param.u32 	%r23, [_Z23ballquery_batch_p_cuda_iifPKfPKiS2_PiS3_S3__param_0];
	ld.param.u32 	%r24, [_Z23ballquery_batch_p_cuda_iifPKfPKiS2_PiS3_S3__param_1];
	ld.param.f32 	%f5, [_Z23ballquery_batch_p_cuda_iifPKfPKiS2_PiS3_S3__param_2];
	ld.param.u64 	%rd21, [_Z23ballquery_batch_p_cuda_iifPKfPKiS2_PiS3_S3__param_3];
	ld.param.u64 	%rd17, [_Z23ballquery_batch_p_cuda_iifPKfPKiS2_PiS3_S3__param_4];
	ld.param.u64 	%rd18, [_Z23ballquery_batch_p_cuda_iifPKfPKiS2_PiS3_S3__param_5];
	ld.param.u64 	%rd22, [_Z23ballquery_batch_p_cuda_iifPKfPKiS2_PiS3_S3__param_6];
	ld.param.u64 	%rd19, [_Z23ballquery_batch_p_cuda_iifPKfPKiS2_PiS3_S3__param_7];
	ld.param.u64 	%rd20, [_Z23ballquery_batch_p_cuda_iifPKfPKiS2_PiS3_S3__param_8];
	cvta.to.global.u64 	%rd1, %rd22;
	cvta.to.global.u64 	%rd2, %rd21;
	add.u64 	%rd3, %SPL, 0;
	mov.u32 	%r25, %ctaid.x;
	mov.u32 	%r26, %ntid.x;
	mov.u32 	%r27, %tid.x;
	mad.lo.s32 	%r1, %r25, %r26, %r27;
	setp.ge.s32 	%p1, %r1, %r23;
	@%p1 bra 	$L__BB0_15;
	cvta.to.global.u64 	%rd24, %rd17;
	cvta.to.global.u64 	%rd25, %rd18;
	cvta.to.global.u64 	%rd26, %rd19;
	shl.b32 	%r29, %r1, 1;
	mul.wide.s32 	%rd27, %r29, 4;
	add.s64 	%rd4, %rd26, %rd27;
	mul.lo.s32 	%r2, %r1, 3;
	mul.wide.s32 	%rd28, %r1, 4;
	add.s64 	%rd29, %rd24, %rd28;
	ld.global.u32 	%r30, [%rd29];
	mul.wide.s32 	%rd30, %r30, 4;
	add.s64 	%rd31, %rd25, %rd30;
	ld.global.u32 	%r41, [%rd31];
	ld.global.u32 	%r4, [%rd31+4];
	setp.ge.s32 	%p2, %r41, %r4;
	mov.b32 	%r44, 0;
	@%p2 bra 	$L__BB0_7;
	mul.wide.s32 	%rd32, %r2, 4;
	add.s64 	%rd33, %rd2, %rd32;
	ld.global.f32 	%f1, [%rd33];
	ld.global.f32 	%f2, [%rd33+4];
	ld.global.f32 	%f3, [%rd33+8];
	mul.f32 	%f4, %f5, %f5;
	mov.b32 	%r44, 0;
$L__BB0_3:
	mul.lo.s32 	%r32, %r41, 3;
	mul.wide.s32 	%rd34, %r32, 4;
	add.s64 	%rd35, %rd2, %rd34;
	ld.global.f32 	%f6, [%rd35];
	ld.global.f32 	%f7, [%rd35+4];
	ld.global.f32 	%f8, [%rd35+8];
	sub.f32 	%f9, %f1, %f6;
	sub.f32 	%f10, %f2, %f7;
	mul.f32 	%f11, %f10, %f10;
	fma.rn.f32 	%f12, %f9, %f9, %f11;
	sub.f32 	%f13, %f3, %f8;
	fma.rn.f32 	%f14, %f13, %f13, %f12;
	setp.geu.f32 	%p3, %f14, %f4;
	@%p3 bra 	$L__BB0_6;
	setp.gt.s32 	%p4, %r44, 999;
	@%p4 bra 	$L__BB0_7;
	mul.wide.s32 	%rd36, %r44, 4;
	add.s64 	%rd37, %rd3, %rd36;
	st.local.u32 	[%rd37], %r41;
	add.s32 	%r44, %r44, 1;
$L__BB0_6:
	add.s32 	%r41, %r41, 1;
	setp.ne.s32 	%p5, %r41, %r4;
	@%p5 bra 	$L__BB0_3;
$L__BB0_7:
	cvta.to.global.u64 	%rd38, %rd20;
	atom.global.add.u32 	%r11, [%rd38], %r44;
	st.global.u32 	[%rd4], %r11;
	st.global.u32 	[%rd4+4], %r44;
	mul.lo.s32 	%r12, %r24, %r23;
	setp.le.s32 	%p6, %r12, %r11;
	@%p6 bra 	$L__BB0_15;
	cvt.s64.s32 	%rd5, %r11;
	add.s32 	%r33, %r11, %r44;
	setp.lt.s32 	%p7, %r33, %r12;
	sub.s32 	%r34, %r12, %r11;
	selp.b32 	%r13, %r44, %r34, %p7;
	setp.lt.s32 	%p8, %r13, 1;
	@%p8 bra 	$L__BB0_15;
	and.b32  	%r14, %r13, 3;
	setp.lt.u32 	%p9, %r13, 4;
	mov.b32 	%r46, 0;
	@%p9 bra 	$L__BB0_12;
	and.b32  	%r46, %r13, 2147483644;
	neg.s32 	%r45, %r46;
	shl.b64 	%rd39, %rd5, 2;
	add.s64 	%rd40, %rd39, %rd1;
	add.s64 	%rd45, %rd40, 8;
	mov.u64 	%rd46, %rd3;
$L__BB0_11:
	ld.local.v4.u32 	{%r36, %r37, %r38, %r39}, [%rd46];
	st.global.u32 	[%rd45+-8], %r36;
	st.global.u32 	[%rd45+-4], %r37;
	st.global.u32 	[%rd45], %r38;
	st.global.u32 	[%rd45+4], %r39;
	add.s32 	%r45, %r45, 4;
	add.s64 	%rd46, %rd46, 16;
	add.s64 	%rd45, %rd45, 16;
	setp.ne.s32 	%p10, %r45, 0;
	@%p10 bra 	$L__BB0_11;
$L__BB0_12:
	setp.eq.s32 	%p11, %r14, 0;
	@%p11 bra 	$L__BB0_15;
	cvt.u64.u32 	%rd41, %r46;
	add.s64 	%rd42, %rd5, %rd41;
	shl.b64 	%rd43, %rd42, 2;
	add.s64 	%rd48, %rd1, %rd43;
	mul.wide.u32 	%rd44, %r46, 4;
	add.s64 	%rd47, %rd3, %rd44;
	neg.s32 	%r47, %r14;
$L__BB0_14:
	.pragma "nounroll";
	ld.local.u32 	%r40, [%rd47];
	st.global.u32 	[%rd48], %r40;
	add.s64 	%rd48, %rd48, 4;
	add.s64 	%rd47, %rd47, 4;
	add.s32 	%r47, %r47, 1;
	setp.ne.s32 	%p12, %r47, 0;
	@%p12 bra 	$L__BB0_14;
$L__BB0_15:
	ret;

}


// ===== COMPILED SASS (sm_100) =====

	.target	sm_100

	.elftype	@"ET_EXEC"


//--------------------- .note.nv.tkinfo           --------------------------
	.section	.note.nv.tkinfo,"",@"SHT_NOTE"
	.sectionflags	@"SHF_NOTE_NV_TKINFO"
	.tkinfo
        /*0018*/ 	.word	0x00000002
        /*0030*/ 	.string	""
        /*0030*/ 	.string	"ptxas"
        /*0030*/ 	.string	"Cuda compilation tools, release 13.0, V13.0.88"
        /*0030*/ 	.string	"Build cuda_13.0.r13.0/compiler.36424714_0"
        /*0030*/ 	.string	"-arch sm_100 -m 64 "



//--------------------- .note.nv.cuinfo           --------------------------
	.section	.note.nv.cuinfo,"",@"SHT_NOTE"
	.sectionflags	@"SHF_NOTE_NV_CUINFO"
        /*0018*/ 	.short	0x0002
        /*001a*/ 	.short	0x0064
        /*001c*/ 	.short	0x0082
	.zero		2


//--------------------- .nv.info                  --------------------------
	.section	.nv.info,"",@"SHT_CUDA_INFO"
	.align	4


	//----- nvinfo : EIATTR_REGCOUNT
	.align		4
        /*0000*/ 	.byte	0x04, 0x2f
        /*0002*/ 	.short	(.L_1 - .L_0)
	.align		4
.L_0:
        /*0004*/ 	.word	index@(_Z23ballquery_batch_p_cuda_iifPKfPKiS2_PiS3_S3_)
        /*0008*/ 	.word	0x0000001c


	//----- nvinfo : EIATTR_FRAME_SIZE
	.align		4
.L_1:
        /*000c*/ 	.byte	0x04, 0x11
        /*000e*/ 	.short	(.L_3 - .L_2)
	.align		4
.L_2:
        /*0010*/ 	.word	index@(_Z23ballquery_batch_p_cuda_iifPKfPKiS2_PiS3_S3_)
        /*0014*/ 	.word	0x00000fa0


	//----- nvinfo : EIATTR_MIN_STACK_SIZE
	.align		4
.L_3:
        /*0018*/ 	.byte	0x04, 0x12
        /*001a*/ 	.short	(.L_5 - .L_4)
	.align		4
.L_4:
        /*001c*/ 	.word	index@(_Z23ballquery_batch_p_cuda_iifPKfPKiS2_PiS3_S3_)
        /*0020*/ 	.word	0x00000fa0
.L_5:


//--------------------- .nv.compat                --------------------------
	.section	.nv.compat,"",@"SHT_CUDA_COMPAT_INFO"
	.align	4
        /*0000*/ 	.byte	0x02, 0x09, 0x00, 0x00, 0x02, 0x02, 0x01, 0x00, 0x02, 0x05, 0x05, 0x00, 0x03, 0x07, 0x01, 0x01
        /*0010*/ 	.byte	0x02, 0x03, 0x00, 0x00, 0x02, 0x06, 0x01, 0x00, 0x04, 0x0b, 0x08, 0x00, 0x09, 0x00, 0x00, 0x00
        /*0020*/ 	.byte	0x00, 0x00, 0x00, 0x00


//--------------------- .nv.info._Z23ballquery_batch_p_cuda_iifPKfPKiS2_PiS3_S3_ --------------------------
	.section	.nv.info._Z23ballquery_batch_p_cuda_iifPKfPKiS2_PiS3_S3_,"",@"SHT_CUDA_INFO"
	.sectionflags	@""
	.align	4


	//----- nvinfo : EIATTR_CUDA_API_VERSION
	.align		4
        /*0000*/ 	.byte	0x04, 0x37
        /*0002*/ 	.short	(.L_7 - .L_6)
.L_6:
        /*0004*/ 	.word	0x00000082


	//----- nvinfo : EIATTR_KPARAM_INFO
	.align		4
.L_7:
        /*0008*/ 	.byte	0x04, 0x17
        /*000a*/ 	.short	(.L_9 - .L_8)
.L_8:
        /*000c*/ 	.word	0x00000000
        /*0010*/ 	.short	0x0008
        /*0012*/ 	.short	0x0038
        /*0014*/ 	.byte	0x00, 0xf5, 0x21, 0x00


	//----- nvinfo : EIATTR_KPARAM_INFO
	.align		4
.L_9:
        /*0018*/ 	.byte	0x04, 0x17
        /*001a*/ 	.short	(.L_11 - .L_10)
.L_10:
        /*001c*/ 	.word	0x00000000
        /*0020*/ 	.short	0x0007
        /*0022*/ 	.short	0x0030
        /*0024*/ 	.byte	0x00, 0xf5, 0x21, 0x00


	//----- nvinfo : EIATTR_KPARAM_INFO
	.align		4
.L_11:
        /*0028*/ 	.byte	0x04, 0x17
        /*002a*/ 	.short	(.L_13 - .L_12)
.L_12:
        /*002c*/ 	.word	0x00000000
        /*0030*/ 	.short	0x0006
        /*0032*/ 	.short	0x0028
        /*0034*/ 	.byte	0x00, 0xf5, 0x21, 0x00


	//----- nvinfo : EIATTR_KPARAM_INFO
	.align		4
.L_13:
        /*0038*/ 	.byte	0x04, 0x17
        /*003a*/ 	.short	(.L_15 - .L_14)
.L_14:
        /*003c*/ 	.word	0x00000000
        /*0040*/ 	.short	0x0005
        /*0042*/ 	.short	0x0020
        /*0044*/ 	.byte	0x00, 0xf5, 0x21, 0x00


	//----- nvinfo : EIATTR_KPARAM_INFO
	.align		4
.L_15:
        /*0048*/ 	.byte	0x04, 0x17
        /*004a*/ 	.short	(.L_17 - .L_16)
.L_16:
        /*004c*/ 	.word	0x00000000
        /*0050*/ 	.short	0x0004
        /*0052*/ 	.short	0x0018
        /*0054*/ 	.byte	0x00, 0xf5, 0x21, 0x00


	//----- nvinfo : EIATTR_KPARAM_INFO
	.align		4
.L_17:
        /*0058*/ 	.byte	0x04, 0x17
        /*005a*/ 	.short	(.L_19 - .L_18)
.L_18:
        /*005c*/ 	.word	0x00000000
        /*0060*/ 	.short	0x0003
        /*0062*/ 	.short	0x0010
        /*0064*/ 	.byte	0x00, 0xf5, 0x21, 0x00


	//----- nvinfo : EIATTR_KPARAM_INFO
	.align		4
.L_19:
        /*0068*/ 	.byte	0x04, 0x17
        /*006a*/ 	.short	(.L_21 - .L_20)
.L_20:
        /*006c*/ 	.word	0x00000000
        /*0070*/ 	.short	0x0002
        /*0072*/ 	.short	0x0008
        /*0074*/ 	.byte	0x00, 0xf0, 0x11, 0x00


	//----- nvinfo : EIATTR_KPARAM_INFO
	.align		4
.L_21:
        /*0078*/ 	.byte	0x04, 0x17
        /*007a*/ 	.short	(.L_23 - .L_22)
.L_22:
        /*007c*/ 	.word	0x00000000
        /*0080*/ 	.short	0x0001
        /*0082*/ 	.short	0x0004
        /*0084*/ 	.byte	0x00, 0xf0, 0x11, 0x00


	//----- nvinfo : EIATTR_KPARAM_INFO
	.align		4
.L_23:
        /*0088*/ 	.byte	0x04, 0x17
        /*008a*/ 	.short	(.L_25 - .L_24)
.L_24:
        /*008c*/ 	.word	0x00000000
        /*0090*/ 	.short	0x0000
        /*0092*/ 	.short	0x0000
        /*0094*/ 	.byte	0x00, 0xf0, 0x11, 0x00


	//----- nvinfo : EIATTR_SPARSE_MMA_MASK
	.align		4
.L_25:
        /*0098*/ 	.byte	0x03, 0x50
        /*009a*/ 	.short	0x0000


	//----- nvinfo : EIATTR_MAXREG_COUNT
	.align		4
        /*009c*/ 	.byte	0x03, 0x1b
        /*009e*/ 	.short	0x00ff


	//----- nvinfo : EIATTR_MERCURY_ISA_VERSION
	.align		4
        /*00a0*/ 	.byte	0x03, 0x5f
        /*00a2*/ 	.short	0x0101


	//----- nvinfo : EIATTR_INT_WARP_WIDE_INSTR_OFFSETS
	.align		4
        /*00a4*/ 	.byte	0x04, 0x31
        /*00a6*/ 	.short	(.L_27 - .L_26)


	//   ....[0]....
.L_26:
        /*00a8*/ 	.word	0x000003d0


	//   ....[1]....
        /*00ac*/ 	.word	0x00000410


	//   ....[2]....
        /*00b0*/ 	.word	0x00000450


	//   ....[3]....
        /*00b4*/ 	.word	0x00000480


	//   ....[4]....
        /*00b8*/ 	.word	0x000004a0


	//   ....[5]....
        /*00bc*/ 	.word	0x000004c0


	//   ....[6]....
        /*00c0*/ 	.word	0x000004f0


	//   ....[7]....
        /*00c4*/ 	.word	0x00000500


	//----- nvinfo : EIATTR_VRC_CTA_INIT_COUNT
	.align		4
.L_27:
        /*00c8*/ 	.byte	0x02, 0x4a
	.zero		1
	.zero		1


	//----- nvinfo : EIATTR_EXIT_INSTR_OFFSETS
	.align		4
        /*00cc*/ 	.byte	0x04, 0x1c
        /*00ce*/ 	.short	(.L_29 - .L_28)


	//   ....[0]....
.L_28:
        /*00d0*/ 	.word	0x00000080


	//   ....[1]....
        /*00d4*/ 	.word	0x00000570


	//   ....[2]....
        /*00d8*/ 	.word	0x000005c0


	//   ....[3]....
        /*00dc*/ 	.word	0x00000bb0


	//   ....[4]....
        /*00e0*/ 	.word	0x00000cd0


	//----- nvinfo : EIATTR_CRS_STACK_SIZE
	.align		4
.L_29:
        /*00e4*/ 	.byte	0x04, 0x1e
        /*00e6*/ 	.short	(.L_31 - .L_30)
.L_30:
        /*00e8*/ 	.word	0x00000000


	//----- nvinfo : EIATTR_CBANK_PARAM_SIZE
	.align		4
.L_31:
        /*00ec*/ 	.byte	0x03, 0x19
        /*00ee*/ 	.short	0x0040


	//----- nvinfo : EIATTR_PARAM_CBANK
	.align		4
        /*00f0*/ 	.byte	0x04, 0x0a
        /*00f2*/ 	.short	(.L_33 - .L_32)
	.align		4
.L_32:
        /*00f4*/ 	.word	index@(.nv.constant0._Z23ballquery_batch_p_cuda_iifPKfPKiS2_PiS3_S3_)
        /*00f8*/ 	.short	0x0380
        /*00fa*/ 	.short	0x0040


	//----- nvinfo : EIATTR_SW_WAR
	.align		4
.L_33:
        /*00fc*/ 	.byte	0x04, 0x36
        /*00fe*/ 	.short	(.L_35 - .L_34)
.L_34:
        /*0100*/ 	.word	0x00000008
.L_35:


//--------------------- .nv.callgraph             --------------------------
	.section	.nv.callgraph,"",@"SHT_CUDA_CALLGRAPH"
	.align	4
	.sectionentsize	8
	.align		4
        /*0000*/ 	.word	0x00000000
	.align		4
        /*0004*/ 	.word	0xffffffff
	.align		4
        /*0008*/ 	.word	0x00000000
	.align		4
        /*000c*/ 	.word	0xfffffffe
	.align		4
        /*0010*/ 	.word	0x00000000
	.align		4
        /*0014*/ 	.word	0xfffffffd
	.align		4
        /*0018*/ 	.word	0x00000000
	.align		4
        /*001c*/ 	.word	0xfffffffc


//--------------------- .text._Z23ballquery_batch_p_cuda_iifPKfPKiS2_PiS3_S3_ --------------------------
	.section	.text._Z23ballquery_batch_p_cuda_iifPKfPKiS2_PiS3_S3_,"ax",@progbits
	.align	128
        .global         _Z23ballquery_batch_p_cuda_iifPKfPKiS2_PiS3_S3_
        .type           _Z23ballquery_batch_p_cuda_iifPKfPKiS2_PiS3_S3_,@function
        .size           _Z23ballquery_batch_p_cuda_iifPKfPKiS2_PiS3_S3_,(.L_x_17 - _Z23ballquery_batch_p_cuda_iifPKfPKiS2_PiS3_S3_)
        .other          _Z23ballquery_batch_p_cuda_iifPKfPKiS2_PiS3_S3_,@"STO_CUDA_ENTRY STV_DEFAULT"
_Z23ballquery_batch_p_cuda_iifPKfPKiS2_PiS3_S3_:
.text._Z23ballquery_batch_p_cuda_iifPKfPKiS2_PiS3_S3_:
[----:B------:R-:W0:Y:S01]  /*0000*/  LDC R1, c[0x0][0x37c] ;  /* 0x0000df00ff017b82 */ /* 0x000e220000000800 */
[----:B------:R-:W1:Y:S07]  /*0010*/  S2R R0, SR_TID.X ;  /* 0x0000000000007919 */ /* 0x000e6e0000002100 */
[----:B------:R-:W1:Y:S01]  /*0020*/  S2UR UR4, SR_CTAID.X ;  /* 0x00000000000479c3 */ /* 0x000e620000002500 */
[----:B------:R-:W2:Y:S01]  /*0030*/  LDCU UR5, c[0x0][0x380] ;  /* 0x00007000ff0577ac */ /* 0x000ea20008000800 */
[----:B0-----:R-:W-:-:S06]  /*0040*/  VIADD R1, R1, 0xfffff060 ;  /* 0xfffff06001017836 */ /* 0x001fcc0000000000 */
[----:B------:R-:W1:Y:S02]  /*0050*/  LDC R7, c[0x0][0x360] ;  /* 0x0000d800ff077b82 */ /* 0x000e640000000800 */
[----:B-1----:R-:W-:-:S05]  /*0060*/  IMAD R7, R7, UR4, R0 ;  /* 0x0000000407077c24 */ /* 0x002fca000f8e0200 */
[----:B--2---:R-:W-:-:S13]  /*0070*/  ISETP.GE.AND P0, PT, R7, UR5, PT ;  /* 0x0000000507007c0c */ /* 0x004fda000bf06270 */
[----:B------:R-:W-:Y:S05]  /*0080*/  @P0 EXIT ;  /* 0x000000000000094d */ /* 0x000fea0003800000 */
[----:B------:R-:W0:Y:S01]  /*0090*/  LDC.64 R4, c[0x0][0x398] ;  /* 0x0000e600ff047b82 */ /* 0x000e220000000a00 */
[----:B------:R-:W1:Y:S07]  /*00a0*/  LDCU.64 UR6, c[0x0][0x358] ;  /* 0x00006b00ff0677ac */ /* 0x000e6e0008000a00 */
[----:B------:R-:W2:Y:S08]  /*00b0*/  LDC.64 R8, c[0x0][0x3a0] ;  /* 0x0000e800ff087b82 */ /* 0x000eb00000000a00 */
[----:B------:R-:W3:Y:S01]  /*00c0*/  LDC.64 R2, c[0x0][0x3b0] ;  /* 0x0000ec00ff027b82 */ /* 0x000ee20000000a00 */
[----:B0-----:R-:W-:-:S06]  /*00d0*/  IMAD.WIDE R4, R7, 0x4, R4 ;  /* 0x0000000407047825 */ /* 0x001fcc00078e0204 */
[----:B-1----:R-:W2:Y:S02]  /*00e0*/  LDG.E R5, desc[UR6][R4.64] ;  /* 0x0000000604057981 */ /* 0x002ea4000c1e1900 */
[----:B--2---:R-:W-:-:S05]  /*00f0*/  IMAD.WIDE R8, R5, 0x4, R8 ;  /* 0x0000000405087825 */ /* 0x004fca00078e0208 */
[----:B------:R-:W2:Y:S04]  /*0100*/  LDG.E R13, desc[UR6][R8.64] ;  /* 0x00000006080d7981 */ /* 0x000ea8000c1e1900 */
[----:B------:R-:W2:Y:S01]  /*0110*/  LDG.E R0, desc[UR6][R8.64+0x4] ;  /* 0x0000040608007981 */ /* 0x000ea2000c1e1900 */
[----:B------:R-:W-:Y:S01]  /*0120*/  IMAD.SHL.U32 R11, R7, 0x2, RZ ;  /* 0x00000002070b7824 */ /* 0x000fe200078e00ff */
[----:B------:R-:W-:Y:S01]  /*0130*/  BSSY.RECONVERGENT B0, `(.L_x_0) ;  /* 0x0000027000007945 */ /* 0x000fe20003800200 */
[----:B------:R-:W-:Y:S02]  /*0140*/  IMAD.MOV.U32 R6, RZ, RZ, RZ ;  /* 0x000000ffff067224 */ /* 0x000fe400078e00ff */
[----:B---3--:R-:W-:Y:S01]  /*0150*/  IMAD.WIDE R2, R11, 0x4, R2 ;  /* 0x000000040b027825 */ /* 0x008fe200078e0202 */
[----:B--2---:R-:W-:-:S13]  /*0160*/  ISETP.GE.AND P0, PT, R13, R0, PT ;  /* 0x000000000d00720c */ /* 0x004fda0003f06270 */
[----:B------:R-:W-:Y:S05]  /*0170*/  @P0 BRA `(.L_x_1) ;  /* 0x0000000000880947 */ /* 0x000fea0003800000 */
[----:B------:R-:W0:Y:S01]  /*0180*/  LDC.64 R8, c[0x0][0x390] ;  /* 0x0000e400ff087b82 */ /* 0x000e220000000a00 */
[----:B------:R-:W-:-:S07]  /*0190*/  IMAD R7, R7, 0x3, RZ ;  /* 0x0000000307077824 */ /* 0x000fce00078e02ff */
[----:B------:R-:W1:Y:S08]  /*01a0*/  LDC R12, c[0x0][0x388] ;  /* 0x0000e200ff0c7b82 */ /* 0x000e700000000800 */
[----:B------:R-:W2:Y:S01]  /*01b0*/  LDC.64 R4, c[0x0][0x390] ;  /* 0x0000e400ff047b82 */ /* 0x000ea20000000a00 */
[----:B0-----:R-:W-:-:S05]  /*01c0*/  IMAD.WIDE R8, R7, 0x4, R8 ;  /* 0x0000000407087825 */ /* 0x001fca00078e0208 */
[----:B------:R0:W5:Y:S04]  /*01d0*/  LDG.E R7, desc[UR6][R8.64] ;  /* 0x0000000608077981 */ /* 0x000168000c1e1900 */
[----:B------:R0:W5:Y:S04]  /*01e0*/  LDG.E R10, desc[UR6][R8.64+0x4] ;  /* 0x00000406080a7981 */ /* 0x000168000c1e1900 */
[----:B------:R0:W5:Y:S01]  /*01f0*/  LDG.E R11, desc[UR6][R8.64+0x8] ;  /* 0x00000806080b7981 */ /* 0x000162000c1e1900 */
[----:B------:R-:W-:Y:S02]  /*0200*/  HFMA2 R6, -RZ, RZ, 0, 0 ;  /* 0x00000000ff067431 */ /* 0x000fe400000001ff */
[----:B-12---:R-:W-:-:S07]  /*0210*/  FMUL R12, R12, R12 ;  /* 0x0000000c0c0c7220 */ /* 0x006fce0000400000 */
.L_x_4:
[----:B0-----:R-:W-:-:S04]  /*0220*/  IMAD R9, R13, 0x3, RZ ;  /* 0x000000030d097824 */ /* 0x001fc800078e02ff */
[----:B------:R-:W-:-:S05]  /*0230*/  IMAD.WIDE R8, R9, 0x4, R4 ;  /* 0x0000000409087825 */ /* 0x000fca00078e0204 */
[----:B------:R-:W2:Y:S04]  /*0240*/  LDG.E R15, desc[UR6][R8.64+0x4] ;  /* 0x00000406080f7981 */ /* 0x000ea8000c1e1900 */
[----:B------:R-:W3:Y:S04]  /*0250*/  LDG.E R14, desc[UR6][R8.64] ;  /* 0x00000006080e7981 */ /* 0x000ee8000c1e1900 */
[----:B------:R-:W4:Y:S01]  /*0260*/  LDG.E R16, desc[UR6][R8.64+0x8] ;  /* 0x0000080608107981 */ /* 0x000f22000c1e1900 */
[----:B------:R-:W-:Y:S01]  /*0270*/  BSSY.RELIABLE B1, `(.L_x_2) ;  /* 0x000000f000017945 */ /* 0x000fe20003800100 */
[----:B--2--5:R-:W-:Y:S01]  /*0280*/  FADD R15, R10, -R15 ;  /* 0x8000000f0a0f7221 */ /* 0x024fe20000000000 */
[----:B---3--:R-:W-:-:S03]  /*0290*/  FADD R14, R7, -R14 ;  /* 0x8000000e070e7221 */ /* 0x008fc60000000000 */
[----:B------:R-:W-:Y:S01]  /*02a0*/  FMUL R15, R15, R15 ;  /* 0x0000000f0f0f7220 */ /* 0x000fe20000400000 */
[----:B----4-:R-:W-:-:S03]  /*02b0*/  FADD R16, R11, -R16 ;  /* 0x800000100b107221 */ /* 0x010fc60000000000 */
[----:B------:R-:W-:-:S04]  /*02c0*/  FFMA R15, R14, R14, R15 ;  /* 0x0000000e0e0f7223 */ /* 0x000fc8000000000f */
[----:B------:R-:W-:-:S05]  /*02d0*/  FFMA R15, R16, R16, R15 ;  /* 0x00000010100f7223 */ /* 0x000fca000000000f */
[----:B------:R-:W-:-:S13]  /*02e0*/  FSETP.GEU.AND P0, PT, R15, R12, PT ;  /* 0x0000000c0f00720b */ /* 0x000fda0003f0e000 */
[----:B------:R-:W-:Y:S05]  /*02f0*/  @P0 BRA `(.L_x_3) ;  /* 0x0000000000180947 */ /* 0x000fea0003800000 */
[----:B------:R-:W-:-:S13]  /*0300*/  ISETP.GT.AND P0, PT, R6, 0x3e7, PT ;  /* 0x000003e70600780c */ /* 0x000fda0003f04270 */
[----:B------:R-:W-:Y:S05]  /*0310*/  @P0 BREAK.RELIABLE B1 ;  /* 0x0000000000010942 */ /* 0x000fea0003800100 */
[----:B------:R-:W-:Y:S05]  /*0320*/  @P0 BRA `(.L_x_1) ;  /* 0x00000000001c0947 */ /* 0x000fea0003800000 */
[C---:B------:R-:W-:Y:S02]  /*0330*/  IMAD R8, R6.reuse, 0x4, R1 ;  /* 0x0000000406087824 */ /* 0x040fe400078e0201 */
[----:B------:R-:W-:-:S03]  /*0340*/  VIADD R6, R6, 0x1 ;  /* 0x0000000106067836 */ /* 0x000fc60000000000 */
[----:B------:R0:W-:Y:S04]  /*0350*/  STL [R8], R13 ;  /* 0x0000000d08007387 */ /* 0x0001e80000100800 */
.L_x_3:
[----:B------:R-:W-:Y:S05]  /*0360*/  BSYNC.RELIABLE B1 ;  /* 0x0000000000017941 */ /* 0x000fea0003800100 */
.L_x_2:
[----:B0-----:R-:W-:-:S05]  /*0370*/  VIADD R13, R13, 0x1 ;  /* 0x000000010d0d7836 */ /* 0x001fca0000000000 */
[----:B------:R-:W-:-:S13]  /*0380*/  ISETP.NE.AND P0, PT, R13, R0, PT ;  /* 0x000000000d00720c */ /* 0x000fda0003f05270 */
[----:B------:R-:W-:Y:S05]  /*0390*/  @P0 BRA `(.L_x_4) ;  /* 0xfffffffc00a00947 */ /* 0x000fea000383ffff */
.L_x_1:
[----:B------:R-:W-:Y:S05]  /*03a0*/  BSYNC.RECONVERGENT B0 ;  /* 0x0000000000007941 */ /* 0x000fea0003800200 */
.L_x_0:
[----:B------:R-:W-:Y:S05]  /*03b0*/  WARPSYNC.ALL ;  /* 0x0000000000007948 */ /* 0x000fea0003800000 */
[----:B------:R-:W0:Y:S01]  /*03c0*/  LDC.64 R4, c[0x0][0x3b8] ;  /* 0x0000ee00ff047b82 */ /* 0x000e220000000a00 */
[----:B------:R-:W-:-:S04]  /*03d0*/  VOTE.ANY R0, PT, PT ;  /* 0x0000000000007806 */ /* 0x000fc800038e0100 */
[----:B------:R-:W-:-:S13]  /*03e0*/  ISETP.EQ.U32.AND P0, PT, R0, -0x1, PT ;  /* 0xffffffff0000780c */ /* 0x000fda0003f02070 */
[----:B0-----:R0:W5:Y:S01]  /*03f0*/  @!P0 ATOMG.E.ADD.STRONG.GPU PT, R22, desc[UR6][R4.64], R6 ;  /* 0x80000006041689a8 */ /* 0x00116200081ef106 */
[----:B------:R-:W-:Y:S05]  /*0400*/  @!P0 BRA `(.L_x_5) ;  /* 0x0000000000448947 */ /* 0x000fea0003800000 */
[----:B------:R-:W1:Y:S01]  /*0410*/  SHFL.UP P0, R9, R6, 0x1, RZ ;  /* 0x0420000006097989 */ /* 0x000e6200000000ff */
[----:B------:R-:W-:Y:S01]  /*0420*/  MOV R7, R6 ;  /* 0x0000000600077202 */ /* 0x000fe20000000f00 */
[----:B------:R-:W2:Y:S01]  /*0430*/  S2R R8, SR_LANEID ;  /* 0x0000000000087919 */ /* 0x000ea20000000000 */
[----:B-1----:R-:W-:-:S05]  /*0440*/  @P0 IMAD.IADD.U32 R7, R6, 0x1, R9 ;  /* 0x0000000106070824 */ /* 0x002fca00078e0009 */
[----:B------:R-:W1:Y:S01]  /*0450*/  SHFL.UP P0, R0, R7, 0x2, RZ ;  /* 0x0440000007007989 */ /* 0x000e6200000000ff */
[----:B--2---:R-:W-:Y:S01]  /*0460*/  ISETP.EQ.U32.AND P1, PT, R8, 0x1f, PT ;  /* 0x0000001f0800780c */ /* 0x004fe20003f22070 */
[----:B-1----:R-:W-:-:S05]  /*0470*/  @P0 IMAD.IADD.U32 R7, R7, 0x1, R0 ;  /* 0x0000000107070824 */ /* 0x002fca00078e0000 */
[----:B------:R-:W1:Y:S02]  /*0480*/  SHFL.UP P0, R0, R7, 0x4, RZ ;  /* 0x0480000007007989 */ /* 0x000e6400000000ff */
[----:B-1----:R-:W-:-:S05]  /*0490*/  @P0 IMAD.IADD.U32 R7, R7, 0x1, R0 ;  /* 0x0000000107070824 */ /* 0x002fca00078e0000 */
[----:B------:R-:W1:Y:S02]  /*04a0*/  SHFL.UP P0, R0, R7, 0x8, RZ ;  /* 0x0500000007007989 */ /* 0x000e6400000000ff */
[----:B-1----:R-:W-:-:S05]  /*04b0*/  @P0 IADD3 R7, PT, PT, R7, R0, RZ ;  /* 0x0000000007070210 */ /* 0x002fca0007ffe0ff */
[----:B------:R-:W1:Y:S02]  /*04c0*/  SHFL.UP P0, R0, R7, 0x10, RZ ;  /* 0x0600000007007989 */ /* 0x000e6400000000ff */
[----:B-1----:R-:W-:-:S05]  /*04d0*/  @P0 IMAD.IADD.U32 R7, R7, 0x1, R0 ;  /* 0x0000000107070824 */ /* 0x002fca00078e0000 */
[----:B0-----:R-:W2:Y:S04]  /*04e0*/  @P1 ATOMG.E.ADD.STRONG.GPU PT, R4, desc[UR6][R4.64], R7 ;  /* 0x80000007040419a8 */ /* 0x001ea800081ef106 */
[----:B------:R-:W-:Y:S04]  /*04f0*/  SHFL.UP P0, R9, R7, 0x1, RZ ;  /* 0x0420000007097989 */ /* 0x000fe800000000ff */
[----:B--2--5:R-:W0:Y:S02]  /*0500*/  SHFL.IDX PT, R22, R4, 0x1f, 0x1f ;  /* 0x03e01f0004167f89 */ /* 0x024e2400000e0000 */
[----:B0-----:R-:W-:-:S07]  /*0510*/  @P0 IMAD.IADD.U32 R22, R22, 0x1, R9 ;  /* 0x0000000116160824 */ /* 0x001fce00078e0009 */
.L_x_5:
[----:B------:R-:W1:Y:S01]  /*0520*/  LDCU.64 UR4, c[0x0][0x380] ;  /* 0x00007000ff0477ac */ /* 0x000e620008000a00 */
[----:B-----5:R2:W-:Y:S04]  /*0530*/  STG.E desc[UR6][R2.64], R22 ;  /* 0x0000001602007986 */ /* 0x0205e8000c101906 */
[----:B------:R2:W-:Y:S01]  /*0540*/  STG.E desc[UR6][R2.64+0x4], R6 ;  /* 0x0000040602007986 */ /* 0x0005e2000c101906 */
[----:B-1----:R-:W-:-:S06]  /*0550*/  UIMAD UR4, UR4, UR5, URZ ;  /* 0x00000005040472a4 */ /* 0x002fcc000f8e02ff */
[----:B------:R-:W-:-:S13]  /*0560*/  ISETP.LT.AND P0, PT, R22, UR4, PT ;  /* 0x0000000416007c0c */ /* 0x000fda000bf01270 */
[----:B--2---:R-:W-:Y:S05]  /*0570*/  @!P0 EXIT ;  /* 0x000000000000894d */ /* 0x004fea0003800000 */
[----:B------:R-:W-:-:S05]  /*0580*/  IMAD.IADD R0, R22, 0x1, R6 ;  /* 0x0000000116007824 */ /* 0x000fca00078e0206 */
[----:B------:R-:W-:-:S13]  /*0590*/  ISETP.GE.AND P0, PT, R0, UR4, PT ;  /* 0x0000000400007c0c */ /* 0x000fda000bf06270 */
[----:B0-----:R-:W-:-:S04]  /*05a0*/  @P0 IADD3 R6, PT, PT, -R22, UR4, RZ ;  /* 0x0000000416060c10 */ /* 0x001fc8000fffe1ff */
[----:B------:R-:W-:-:S13]  /*05b0*/  ISETP.GE.AND P0, PT, R6, 0x1, PT ;  /* 0x000000010600780c */ /* 0x000fda0003f06270 */
[----:B------:R-:W-:Y:S05]  /*05c0*/  @!P0 EXIT ;  /* 0x000000000000894d */ /* 0x000fea0003800000 */
[C---:B------:R-:W-:Y:S01]  /*05d0*/  ISETP.GE.U32.AND P0, PT, R6.reuse, 0x4, PT ;  /* 0x000000040600780c */ /* 0x040fe20003f06070 */
[----:B------:R-:W-:Y:S01]  /*05e0*/  BSSY.RECONVERGENT B1, `(.L_x_6) ;  /* 0x000005a000017945 */ /* 0x000fe20003800200 */
[----:B------:R-:W-:Y:S01]  /*05f0*/  HFMA2 R3, -RZ, RZ, 0, 0 ;  /* 0x00000000ff037431 */ /* 0x000fe200000001ff */
[----:B------:R-:W-:Y:S02]  /*0600*/  LOP3.LUT R2, R6, 0x3, RZ, 0xc0, !PT ;  /* 0x0000000306027812 */ /* 0x000fe400078ec0ff */
[----:B------:R-:W-:-:S08]  /*0610*/  SHF.R.S32.HI R20, RZ, 0x1f, R22 ;  /* 0x0000001fff147819 */ /* 0x000fd00000011416 */
[----:B------:R-:W-:Y:S05]  /*0620*/  @!P0 BRA `(.L_x_7) ;  /* 0x0000000400548947 */ /* 0x000fea0003800000 */
[----:B------:R-:W0:Y:S01]  /*0630*/  LDCU.64 UR4, c[0x0][0x3a8] ;  /* 0x00007500ff0477ac */ /* 0x000e220008000a00 */
[----:B------:R-:W-:Y:S01]  /*0640*/  LOP3.LUT R3, R6, 0x7ffffffc, RZ, 0xc0, !PT ;  /* 0x7ffffffc06037812 */ /* 0x000fe200078ec0ff */
[----:B------:R-:W-:Y:S04]  /*0650*/  BSSY.RELIABLE B0, `(.L_x_8) ;  /* 0x0000045000007945 */ /* 0x000fe80003800100 */
[----:B------:R-:W-:Y:S01]  /*0660*/  IMAD.MOV R21, RZ, RZ, -R3 ;  /* 0x000000ffff157224 */ /* 0x000fe200078e0a03 */
[----:B0-----:R-:W-:-:S04]  /*0670*/  LEA R24, P0, R22, UR4, 0x2 ;  /* 0x0000000416187c11 */ /* 0x001fc8000f8010ff */
[----:B------:R-:W-:Y:S02]  /*0680*/  LEA.HI.X R0, R22, UR5, R20, 0x2, P0 ;  /* 0x0000000516007c11 */ /* 0x000fe400080f1414 */
[----:B------:R-:W-:Y:S02]  /*0690*/  ISETP.GE.AND P0, PT, R21, RZ, PT ;  /* 0x000000ff1500720c */ /* 0x000fe40003f06270 */
[----:B------:R-:W-:-:S05]  /*06a0*/  IADD3 R24, P1, PT, R24, 0x8, RZ ;  /* 0x0000000818187810 */ /* 0x000fca0007f3e0ff */
[----:B------:R-:W-:Y:S02]  /*06b0*/  IMAD.X R25, RZ, RZ, R0, P1 ;  /* 0x000000ffff197224 */ /* 0x000fe400008e0600 */
[----:B------:R-:W-:-:S04]  /*06c0*/  IMAD.MOV.U32 R0, RZ, RZ, R1 ;  /* 0x000000ffff007224 */ /* 0x000fc800078e0001 */
[----:B------:R-:W-:Y:S05]  /*06d0*/  @P0 BRA `(.L_x_9) ;  /* 0x0000000000f00947 */ /* 0x000fea0003800000 */
[----:B------:R-:W-:Y:S01]  /*06e0*/  IADD3 R4, PT, PT, -R21, RZ, RZ ;  /* 0x000000ff15047210 */ /* 0x000fe20007ffe1ff */
[----:B------:R-:W-:Y:S01]  /*06f0*/  BSSY.RECONVERGENT B2, `(.L_x_10) ;  /* 0x0000021000027945 */ /* 0x000fe20003800200 */
[----:B------:R-:W-:Y:S02]  /*0700*/  PLOP3.LUT P0, PT, PT, PT, PT, 0x80, 0x8 ;  /* 0x000000000008781c */ /* 0x000fe40003f0f070 */
[----:B------:R-:W-:-:S13]  /*0710*/  ISETP.GT.AND P1, PT, R4, 0xc, PT ;  /* 0x0000000c0400780c */ /* 0x000fda0003f24270 */
[----:B------:R-:W-:Y:S05]  /*0720*/  @!P1 BRA `(.L_x_11) ;  /* 0x0000000000749947 */ /* 0x000fea0003800000 */
[----:B------:R-:W-:-:S13]  /*0730*/  PLOP3.LUT P0, PT, PT, PT, PT, 0x8, 0x80 ;  /* 0x000000000080781c */ /* 0x000fda0003f0e170 */
.L_x_12:
[----:B------:R-:W2:Y:S04]  /*0740*/  LDL.128 R4, [R0] ;  /* 0x0000000000047983 */ /* 0x000ea80000100c00 */
[----:B------:R-:W3:Y:S04]  /*0750*/  LDL.128 R8, [R0+0x10] ;  /* 0x0000100000087983 */ /* 0x000ee80000100c00 */
[----:B------:R-:W4:Y:S04]  /*0760*/  LDL.128 R12, [R0+0x20] ;  /* 0x00002000000c7983 */ /* 0x000f280000100c00 */
[----:B------:R0:W5:Y:S01]  /*0770*/  LDL.128 R16, [R0+0x30] ;  /* 0x0000300000107983 */ /* 0x0001620000100c00 */
[----:B------:R-:W-:-:S05]  /*0780*/  VIADD R21, R21, 0x10 ;  /* 0x0000001015157836 */ /* 0x000fca0000000000 */
[----:B------:R-:W-:Y:S01]  /*0790*/  ISETP.GE.AND P1, PT, R21, -0xc, PT ;  /* 0xfffffff41500780c */ /* 0x000fe20003f26270 */
[----:B0-----:R-:W-:Y:S01]  /*07a0*/  VIADD R0, R0, 0x40 ;  /* 0x0000004000007836 */ /* 0x001fe20000000000 */
[----:B--2---:R0:W-:Y:S04]  /*07b0*/  STG.E desc[UR6][R24.64+-0x8], R4 ;  /* 0xfffff80418007986 */ /* 0x0041e8000c101906 */
[----:B------:R1:W-:Y:S04]  /*07c0*/  STG.E desc[UR6][R24.64+-0x4], R5 ;  /* 0xfffffc0518007986 */ /* 0x0003e8000c101906 */
[----:B------:R-:W-:Y:S01]  /*07d0*/  STG.E desc[UR6][R24.64], R6 ;  /* 0x0000000618007986 */ /* 0x000fe2000c101906 */
[----:B0-----:R-:W-:-:S03]  /*07e0*/  IADD3 R4, P2, PT, R24, 0x40, RZ ;  /* 0x0000004018047810 */ /* 0x001fc60007f5e0ff */
[----:B------:R-:W-:Y:S02]  /*07f0*/  STG.E desc[UR6][R24.64+0x4], R7 ;  /* 0x0000040718007986 */ /* 0x000fe4000c101906 */
[----:B-1----:R-:W-:Y:S02]  /*0800*/  IMAD.X R5, RZ, RZ, R25, P2 ;  /* 0x000000ffff057224 */ /* 0x002fe400010e0619 */
[----:B---3--:R-:W-:Y:S04]  /*0810*/  STG.E desc[UR6][R24.64+0x8], R8 ;  /* 0x0000080818007986 */ /* 0x008fe8000c101906 */
[----:B------:R-:W-:Y:S04]  /*0820*/  STG.E desc[UR6][R24.64+0xc], R9 ;  /* 0x00000c0918007986 */ /* 0x000fe8000c101906 */
[----:B------:R-:W-:Y:S04]  /*0830*/  STG.E desc[UR6][R24.64+0x10], R10 ;  /* 0x0000100a18007986 */ /* 0x000fe8000c101906 */
[----:B------:R-:W-:Y:S04]  /*0840*/  STG.E desc[UR6][R24.64+0x14], R11 ;  /* 0x0000140b18007986 */ /* 0x000fe8000c101906 */
[----:B----4-:R-:W-:Y:S04]  /*0850*/  STG.E desc[UR6][R24.64+0x18], R12 ;  /* 0x0000180c18007986 */ /* 0x010fe8000c101906 */
[----:B------:R-:W-:Y:S04]  /*0860*/  STG.E desc[UR6][R24.64+0x1c], R13 ;  /* 0x00001c0d18007986 */ /* 0x000fe8000c101906 */
[----:B------:R-:W-:Y:S04]  /*0870*/  STG.E desc[UR6][R24.64+0x20], R14 ;  /* 0x0000200e18007986 */ /* 0x000fe8000c101906 */
[----:B------:R-:W-:Y:S04]  /*0880*/  STG.E desc[UR6][R24.64+0x24], R15 ;  /* 0x0000240f18007986 */ /* 0x000fe8000c101906 */
[----:B-----5:R-:W-:Y:S04]  /*0890*/  STG.E desc[UR6][R24.64+0x28], R16 ;  /* 0x0000281018007986 */ /* 0x020fe8000c101906 */
[----:B------:R-:W-:Y:S04]  /*08a0*/  STG.E desc[UR6][R24.64+0x2c], R17 ;  /* 0x00002c1118007986 */ /* 0x000fe8000c101906 */
[----:B------:R-:W-:Y:S04]  /*08b0*/  STG.E desc[UR6][R24.64+0x30], R18 ;  /* 0x0000301218007986 */ /* 0x000fe8000c101906 */
[----:B------:R0:W-:Y:S02]  /*08c0*/  STG.E desc[UR6][R24.64+0x34], R19 ;  /* 0x0000341318007986 */ /* 0x0001e4000c101906 */
[----:B0-----:R-:W-:Y:S01]  /*08d0*/  MOV R24, R4 ;  /* 0x0000000400187202 */ /* 0x001fe20000000f00 */
[----:B------:R-:W-:Y:S01]  /*08e0*/  IMAD.MOV.U32 R25, RZ, RZ, R5 ;  /* 0x000000ffff197224 */ /* 0x000fe200078e0005 */
[----:B------:R-:W-:Y:S06]  /*08f0*/  @!P1 BRA `(.L_x_12) ;  /* 0xfffffffc00909947 */ /* 0x000fec000383ffff */
.L_x_11:
[----:B------:R-:W-:Y:S05]  /*0900*/  BSYNC.RECONVERGENT B2 ;  /* 0x0000000000027941 */ /* 0x000fea0003800200 */
.L_x_10:
[----:B------:R-:W-:Y:S01]  /*0910*/  IMAD.MOV R4, RZ, RZ, -R21 ;  /* 0x000000ffff047224 */ /* 0x000fe200078e0a15 */
[----:B------:R-:W-:Y:S04]  /*0920*/  BSSY.RECONVERGENT B2, `(.L_x_13) ;  /* 0x0000014000027945 */ /* 0x000fe80003800200 */
[----:B------:R-:W-:-:S13]  /*0930*/  ISETP.GT.AND P1, PT, R4, 0x4, PT ;  /* 0x000000040400780c */ /* 0x000fda0003f24270 */
[----:B------:R-:W-:Y:S05]  /*0940*/  @!P1 BRA `(.L_x_14) ;  /* 0x0000000000449947 */ /* 0x000fea0003800000 */
[----:B------:R-:W2:Y:S04]  /*0950*/  LDL.128 R4, [R0] ;  /* 0x0000000000047983 */ /* 0x000ea80000100c00 */
[----:B------:R0:W3:Y:S01]  /*0960*/  LDL.128 R8, [R0+0x10] ;  /* 0x0000100000087983 */ /* 0x0000e20000100c00 */
[----:B------:R-:W-:Y:S01]  /*0970*/  IADD3 R12, P1, PT, R24, 0x20, RZ ;  /* 0x00000020180c7810 */ /* 0x000fe20007f3e0ff */
[----:B------:R-:W-:Y:S01]  /*0980*/  VIADD R21, R21, 0x8 ;  /* 0x0000000815157836 */ /* 0x000fe20000000000 */
[----:B------:R-:W-:Y:S02]  /*0990*/  PLOP3.LUT P0, PT, PT, PT, PT, 0x8, 0x80 ;  /* 0x000000000080781c */ /* 0x000fe40003f0e170 */
[----:B------:R-:W-:Y:S01]  /*09a0*/  IADD3.X R13, PT, PT, RZ, R25, RZ, P1, !PT ;  /* 0x00000019ff0d7210 */ /* 0x000fe20000ffe4ff */
[----:B0-----:R-:W-:Y:S01]  /*09b0*/  VIADD R0, R0, 0x20 ;  /* 0x0000002000007836 */ /* 0x001fe20000000000 */
[----:B--2---:R-:W-:Y:S04]  /*09c0*/  STG.E desc[UR6][R24.64+-0x8], R4 ;  /* 0xfffff80418007986 */ /* 0x004fe8000c101906 */
[----:B------:R-:W-:Y:S04]  /*09d0*/  STG.E desc[UR6][R24.64+-0x4], R5 ;  /* 0xfffffc0518007986 */ /* 0x000fe8000c101906 */
[----:B------:R-:W-:Y:S04]  /*09e0*/  STG.E desc[UR6][R24.64], R6 ;  /* 0x0000000618007986 */ /* 0x000fe8000c101906 */
[----:B------:R-:W-:Y:S04]  /*09f0*/  STG.E desc[UR6][R24.64+0x4], R7 ;  /* 0x0000040718007986 */ /* 0x000fe8000c101906 */
[----:B---3--:R-:W-:Y:S04]  /*0a00*/  STG.E desc[UR6][R24.64+0x8], R8 ;  /* 0x0000080818007986 */ /* 0x008fe8000c101906 */
[----:B------:R-:W-:Y:S04]  /*0a10*/  STG.E desc[UR6][R24.64+0xc], R9 ;  /* 0x00000c0918007986 */ /* 0x000fe8000c101906 */
[----:B------:R-:W-:Y:S04]  /*0a20*/  STG.E desc[UR6][R24.64+0x10], R10 ;  /* 0x0000100a18007986 */ /* 0x000fe8000c101906 */
[----:B------:R0:W-:Y:S02]  /*0a30*/  STG.E desc[UR6][R24.64+0x14], R11 ;  /* 0x0000140b18007986 */ /* 0x0001e4000c101906 */
[----:B0-----:R-:W-:Y:S01]  /*0a40*/  MOV R24, R12 ;  /* 0x0000000c00187202 */ /* 0x001fe20000000f00 */
[----:B------:R-:W-:-:S07]  /*0a50*/  IMAD.MOV.U32 R25, RZ, RZ, R13 ;  /* 0x000000ffff197224 */ /* 0x000fce00078e000d */
.L_x_14:
[----:B------:R-:W-:Y:S05]  /*0a60*/  BSYNC.RECONVERGENT B2 ;  /* 0x0000000000027941 */ /* 0x000fea0003800200 */
.L_x_13:
[----:B------:R-:W-:-:S13]  /*0a70*/  ISETP.NE.OR P0, PT, R21, RZ, P0 ;  /* 0x000000ff1500720c */ /* 0x000fda0000705670 */
[----:B------:R-:W-:Y:S05]  /*0a80*/  @!P0 BREAK.RELIABLE B0 ;  /* 0x0000000000008942 */ /* 0x000fea0003800100 */
[----:B------:R-:W-:Y:S05]  /*0a90*/  @!P0 BRA `(.L_x_7) ;  /* 0x0000000000388947 */ /* 0x000fea0003800000 */
.L_x_9:
[----:B------:R-:W-:Y:S05]  /*0aa0*/  BSYNC.RELIABLE B0 ;  /* 0x0000000000007941 */ /* 0x000fea0003800100 */
.L_x_8:
[----:B------:R0:W2:Y:S01]  /*0ab0*/  LDL.128 R4, [R0] ;  /* 0x0000000000047983 */ /* 0x0000a20000100c00 */
[----:B------:R-:W-:Y:S01]  /*0ac0*/  VIADD R21, R21, 0x4 ;  /* 0x0000000415157836 */ /* 0x000fe20000000000 */
[----:B------:R-:W-:-:S04]  /*0ad0*/  IADD3 R8, P1, PT, R24, 0x10, RZ ;  /* 0x0000001018087810 */ /* 0x000fc80007f3e0ff */
[----:B------:R-:W-:Y:S02]  /*0ae0*/  ISETP.NE.AND P0, PT, R21, RZ, PT ;  /* 0x000000ff1500720c */ /* 0x000fe40003f05270 */
[----:B------:R-:W-:Y:S01]  /*0af0*/  IADD3.X R9, PT, PT, RZ, R25, RZ, P1, !PT ;  /* 0x00000019ff097210 */ /* 0x000fe20000ffe4ff */
[----:B0-----:R-:W-:Y:S01]  /*0b00*/  VIADD R0, R0, 0x10 ;  /* 0x0000001000007836 */ /* 0x001fe20000000000 */
[----:B--2---:R-:W-:Y:S04]  /*0b10*/  STG.E desc[UR6][R24.64+-0x8], R4 ;  /* 0xfffff80418007986 */ /* 0x004fe8000c101906 */
[----:B------:R-:W-:Y:S04]  /*0b20*/  STG.E desc[UR6][R24.64+-0x4], R5 ;  /* 0xfffffc0518007986 */ /* 0x000fe8000c101906 */
[----:B------:R-:W-:Y:S04]  /*0b30*/  STG.E desc[UR6][R24.64], R6 ;  /* 0x0000000618007986 */ /* 0x000fe8000c101906 */
[----:B------:R0:W-:Y:S02]  /*0b40*/  STG.E desc[UR6][R24.64+0x4], R7 ;  /* 0x0000040718007986 */ /* 0x0001e4000c101906 */
[----:B0-----:R-:W-:Y:S01]  /*0b50*/  IMAD.MOV.U32 R24, RZ, RZ, R8 ;  /* 0x000000ffff187224 */ /* 0x001fe200078e0008 */
[----:B------:R-:W-:Y:S01]  /*0b60*/  MOV R25, R9 ;  /* 0x0000000900197202 */ /* 0x000fe20000000f00 */
[----:B------:R-:W-:Y:S06]  /*0b70*/  @P0 BRA `(.L_x_8) ;  /* 0xfffffffc00cc0947 */ /* 0x000fec000383ffff */
.L_x_7:
[----:B------:R-:W-:Y:S05]  /*0b80*/  BSYNC.RECONVERGENT B1 ;  /* 0x0000000000017941 */ /* 0x000fea0003800200 */
.L_x_6:
[----:B------:R-:W-:Y:S05]  /*0b90*/  WARPSYNC.ALL ;  /* 0x0000000000007948 */ /* 0x000fea0003800000 */
[----:B------:R-:W-:-:S13]  /*0ba0*/  ISETP.NE.AND P0, PT, R2, RZ, PT ;  /* 0x000000ff0200720c */ /* 0x000fda0003f05270 */
[----:B------:R-:W-:Y:S05]  /*0bb0*/  @!P0 EXIT ;  /* 0x000000000000894d */ /* 0x000fea0003800000 */
[----:B------:R-:W0:Y:S01]  /*0bc0*/  LDCU.64 UR4, c[0x0][0x3a8] ;  /* 0x00007500ff0477ac */ /* 0x000e220008000a00 */
[C---:B------:R-:W-:Y:S01]  /*0bd0*/  IADD3 R7, P0, PT, R3.reuse, R22, RZ ;  /* 0x0000001603077210 */ /* 0x040fe20007f1e0ff */
[----:B------:R-:W-:Y:S02]  /*0be0*/  IMAD R4, R3, 0x4, R1 ;  /* 0x0000000403047824 */ /* 0x000fe400078e0201 */
[----:B------:R-:W-:Y:S02]  /*0bf0*/  IMAD.MOV R0, RZ, RZ, -R2 ;  /* 0x000000ffff007224 */ /* 0x000fe400078e0a02 */
[----:B------:R-:W-:Y:S01]  /*0c00*/  IMAD.X R20, RZ, RZ, R20, P0 ;  /* 0x000000ffff147224 */ /* 0x000fe200000e0614 */
[----:B0-----:R-:W-:-:S04]  /*0c10*/  LEA R6, P1, R7, UR4, 0x2 ;  /* 0x0000000407067c11 */ /* 0x001fc8000f8210ff */
[----:B------:R-:W-:-:S09]  /*0c20*/  LEA.HI.X R7, R7, UR5, R20, 0x2, P1 ;  /* 0x0000000507077c11 */ /* 0x000fd200088f1414 */
.L_x_15:
[----:B0-----:R0:W2:Y:S01]  /*0c30*/  LDL R5, [R4] ;  /* 0x0000000004057983 */ /* 0x0010a20000100800 */
[----:B------:R-:W-:Y:S01]  /*0c40*/  MOV R2, R6 ;  /* 0x0000000600027202 */ /* 0x000fe20000000f00 */
[----:B------:R-:W-:Y:S01]  /*0c50*/  IMAD.MOV.U32 R3, RZ, RZ, R7 ;  /* 0x000000ffff037224 */ /* 0x000fe200078e0007 */
[----:B------:R-:W-:Y:S01]  /*0c60*/  IADD3 R6, P1, PT, R6, 0x4, RZ ;  /* 0x0000000406067810 */ /* 0x000fe20007f3e0ff */
[----:B------:R-:W-:Y:S01]  /*0c70*/  VIADD R0, R0, 0x1 ;  /* 0x0000000100007836 */ /* 0x000fe20000000000 */
[----:B0-----:R-:W-:-:S03]  /*0c80*/  IADD3 R4, PT, PT, R4, 0x4, RZ ;  /* 0x0000000404047810 */ /* 0x001fc60007ffe0ff */
[----:B------:R-:W-:Y:S01]  /*0c90*/  IMAD.X R7, RZ, RZ, R7, P1 ;  /* 0x000000ffff077224 */ /* 0x000fe200008e0607 */
[----:B------:R-:W-:Y:S01]  /*0ca0*/  ISETP.NE.AND P0, PT, R0, RZ, PT ;  /* 0x000000ff0000720c */ /* 0x000fe20003f05270 */
[----:B--2---:R0:W-:-:S12]  /*0cb0*/  STG.E desc[UR6][R2.64], R5 ;  /* 0x0000000502007986 */ /* 0x0041d8000c101906 */
[----:B------:R-:W-:Y:S05]  /*0cc0*/  @P0 BRA `(.L_x_15) ;  /* 0xfffffffc00d80947 */ /* 0x000fea000383ffff */
[----:B------:R-:W-:Y:S05]  /*0cd0*/  EXIT ;  /* 0x000000000000794d */ /* 0x000fea0003800000 */
.L_x_16:
[----:B------:R-:W-:-:S00]  /*0ce0*/  BRA `(.L_x_16) ;  /* 0xfffffffc00fc7947 */ /* 0x000fc0000383ffff */
[----:B------:R-:W-:-:S00]  /*0cf0*/  NOP ;  /* 0x0000000000007918 */ /* 0x000fc00000000000 */
        /* <DEDUP_REMOVED lines=8> */
.L_x_17:


//--------------------- .nv.shared.reserved.0     --------------------------
	.section	.nv.shared.reserved.0,"aw",@nobits
	.weak		__nv_reservedSMEM_offset_0_alias
	.size		__nv_reservedSMEM_offset_0_alias, 0, 64
	.other		__nv_reservedSMEM_offset_0_alias,@"STO_CUDA_RESERVED_SHARED STV_DEFAULT"
__nv_reservedSMEM_offset_0_alias:
	.zero		0
	.zero		64


//--------------------- .nv.constant0._Z23ballquery_batch_p_cuda_iifPKfPKiS2_PiS3_S3_ --------------------------
	.section	.nv.constant0._Z23ballquery_batch_p_cuda_iifPKfPKiS2_PiS3_S3_,"a",@progbits
	.sectionflags	@""
	.align	4
.nv.constant0._Z23ballquery_batch_p_cuda_iifPKfPKiS2_PiS3_S3_:
	.zero		960


//--------------------- SYMBOLS --------------------------

	.type		.nv.reservedSmem.offset0,@object
	.size		.nv.reservedSmem.offset0,0x4
